	.headerflags	@"EF_CUDA_TEXMODE_UNIFIED EF_CUDA_64BIT_ADDRESS EF_CUDA_ACCELERATORS EF_CUDA_SM90 EF_CUDA_VIRTUAL_SM(EF_CUDA_SM90)"
	.elftype	@"ET_EXEC"


//--------------------- .nv.info                  --------------------------
	.section	.nv.info,"",@"SHT_CUDA_INFO"
	.align	4


	//----- nvinfo : EIATTR_REGCOUNT
	.align		4
        /*0000*/ 	.byte	0x04, 0x2f
        /*0002*/ 	.short	(.L_1 - .L_0)
	.align		4
.L_0:
        /*0004*/ 	.word	index@(triton_poi_fused_convolution_view_3)
        /*0008*/ 	.word	0x0000000e


	//----- nvinfo : EIATTR_MIN_STACK_SIZE
	.align		4
.L_1:
        /*000c*/ 	.byte	0x04, 0x12
        /*000e*/ 	.short	(.L_3 - .L_2)
	.align		4
.L_2:
        /*0010*/ 	.word	index@(triton_poi_fused_convolution_view_3)
        /*0014*/ 	.word	0x00000000


	//----- nvinfo : EIATTR_FRAME_SIZE
	.align		4
.L_3:
        /*0018*/ 	.byte	0x04, 0x11
        /*001a*/ 	.short	(.L_5 - .L_4)
	.align		4
.L_4:
        /*001c*/ 	.word	index@(triton_poi_fused_convolution_view_3)
        /*0020*/ 	.word	0x00000000


	//----- nvinfo : EIATTR_MIN_STACK_SIZE
	.align		4
.L_5:
        /*0024*/ 	.byte	0x04, 0x12
        /*0026*/ 	.short	(.L_7 - .L_6)
	.align		4
.L_6:
        /*0028*/ 	.word	index@(triton_poi_fused_convolution_view_3)
        /*002c*/ 	.word	0x00000000
.L_7:


//--------------------- .nv.info.triton_poi_fused_convolution_view_3 --------------------------
	.section	.nv.info.triton_poi_fused_convolution_view_3,"",@"SHT_CUDA_INFO"
	.sectionflags	@""
	.align	4


	//----- nvinfo : EIATTR_CUDA_API_VERSION
	.align		4
        /*0000*/ 	.byte	0x04, 0x37
        /*0002*/ 	.short	(.L_9 - .L_8)
.L_8:
        /*0004*/ 	.word	0x0000007c


	//----- nvinfo : EIATTR_KPARAM_INFO
	.align		4
.L_9:
        /*0008*/ 	.byte	0x04, 0x17
        /*000a*/ 	.short	(.L_11 - .L_10)
.L_10:
        /*000c*/ 	.word	0x00000000
        /*0010*/ 	.short	0x0002
        /*0012*/ 	.short	0x0010
        /*0014*/ 	.byte	0x00, 0xf0, 0x11, 0x00


	//----- nvinfo : EIATTR_KPARAM_INFO
	.align		4
.L_11:
        /*0018*/ 	.byte	0x04, 0x17
        /*001a*/ 	.short	(.L_13 - .L_12)
.L_12:
        /*001c*/ 	.word	0x00000000
        /*0020*/ 	.short	0x0001
        /*0022*/ 	.short	0x0008
        /*0024*/ 	.byte	0x00, 0xf4, 0x21, 0x00


	//----- nvinfo : EIATTR_KPARAM_INFO
	.align		4
.L_13:
        /*0028*/ 	.byte	0x04, 0x17
        /*002a*/ 	.short	(.L_15 - .L_14)
.L_14:
        /*002c*/ 	.word	0x00000000
        /*0030*/ 	.short	0x0000
        /*0032*/ 	.short	0x0000
        /*0034*/ 	.byte	0x00, 0xf4, 0x21, 0x00


	//----- nvinfo : EIATTR_SPARSE_MMA_MASK
	.align		4
.L_15:
        /*0038*/ 	.byte	0x03, 0x50
        /*003a*/ 	.short	0x0000


	//----- nvinfo : EIATTR_MAXREG_COUNT
	.align		4
        /*003c*/ 	.byte	0x03, 0x1b
        /*003e*/ 	.short	0x00ff


	//----- nvinfo : EIATTR_EXIT_INSTR_OFFSETS
	.align		4
        /*0040*/ 	.byte	0x04, 0x1c
        /*0042*/ 	.short	(.L_17 - .L_16)


	//   ....[0]....
.L_16:
        /*0044*/ 	.word	0x00000180


	//----- nvinfo : EIATTR_REQNTID
	.align		4
.L_17:
        /*0048*/ 	.byte	0x04, 0x10
        /*004a*/ 	.short	(.L_19 - .L_18)
.L_18:
        /*004c*/ 	.word	0x00000100
        /*0050*/ 	.word	0x00000001
        /*0054*/ 	.word	0x00000001


	//----- nvinfo : EIATTR_CBANK_PARAM_SIZE
	.align		4
.L_19:
        /*0058*/ 	.byte	0x03, 0x19
        /*005a*/ 	.short	0x0014


	//----- nvinfo : EIATTR_PARAM_CBANK
	.align		4
        /*005c*/ 	.byte	0x04, 0x0a
        /*005e*/ 	.short	(.L_21 - .L_20)
	.align		4
.L_20:
        /*0060*/ 	.word	index@(.nv.constant0.triton_poi_fused_convolution_view_3)
        /*0064*/ 	.short	0x0210
        /*0066*/ 	.short	0x0014


	//----- nvinfo : EIATTR_SW_WAR
	.align		4
.L_21:
        /*0068*/ 	.byte	0x04, 0x36
        /*006a*/ 	.short	(.L_23 - .L_22)
.L_22:
        /*006c*/ 	.word	0x00000008
.L_23:


//--------------------- .nv.callgraph             --------------------------
	.section	.nv.callgraph,"",@"SHT_CUDA_CALLGRAPH"
	.align	4
	.sectionentsize	8
	.align		4
        /*0000*/ 	.word	0x00000000
	.align		4
        /*0004*/ 	.word	0xffffffff
	.align		4
        /*0008*/ 	.word	0x00000000
	.align		4
        /*000c*/ 	.word	0xfffffffe
	.align		4
        /*0010*/ 	.word	0x00000000
	.align		4
        /*0014*/ 	.word	0xfffffffd
	.align		4
        /*0018*/ 	.word	0x00000000
	.align		4
        /*001c*/ 	.word	0xfffffffc


//--------------------- .text.triton_poi_fused_convolution_view_3 --------------------------
	.section	.text.triton_poi_fused_convolution_view_3,"ax",@progbits
	.align	128
        .global         triton_poi_fused_convolution_view_3
        .type           triton_poi_fused_convolution_view_3,@function
        .size           triton_poi_fused_convolution_view_3,(.L_x_1 - triton_poi_fused_convolution_view_3)
        .other          triton_poi_fused_convolution_view_3,@"STO_CUDA_ENTRY STV_DEFAULT"
triton_poi_fused_convolution_view_3:
.text.triton_poi_fused_convolution_view_3:
[----:B------:R-:W-:Y:S01]  /*0000*/  LDC R1, c[0x0][0x28] ;  /* 0x00000a00ff017b82 */ /* 0x000fe20000000800 */
[----:B------:R-:W1:Y:S01]  /*0010*/  S2R R0, SR_TID.X ;  /* 0x0000000000007919 */ /* 0x000e620000002100 */
[----:B------:R-:W-:-:S06]  /*0020*/  HFMA2.MMA R6, -RZ, RZ, 0, 0 ;  /* 0x00000000ff067435 */ /* 0x000fcc00000001ff */
[----:B------:R-:W2:Y:S01]  /*0030*/  LDC.64 R4, c[0x0][0x218] ;  /* 0x00008600ff047b82 */ /* 0x000ea20000000a00 */
[----:B------:R-:W-:Y:S01]  /*0040*/  ULDC.64 UR4, c[0x0][0x208] ;  /* 0x0000820000047ab9 */ /* 0x000fe20000000a00 */
[----:B------:R-:W3:Y:S06]  /*0050*/  S2R R7, SR_CTAID.X ;  /* 0x0000000000077919 */ /* 0x000eec0000002500 */
[----:B------:R-:W4:Y:S01]  /*0060*/  LDC.64 R2, c[0x0][0x210] ;  /* 0x00008400ff027b82 */ /* 0x000f220000000a00 */
[----:B-1----:R-:W-:-:S04]  /*0070*/  SHF.L.U32 R0, R0, 0x1, RZ ;  /* 0x0000000100007819 */ /* 0x002fc800000006ff */
[----:B------:R-:W-:-:S04]  /*0080*/  LOP3.LUT R0, R0, 0x1fe, RZ, 0xc0, !PT ;  /* 0x000001fe00007812 */ /* 0x000fc800078ec0ff */
[----:B---3--:R-:W-:-:S05]  /*0090*/  LEA R7, R7, R0, 0x9 ;  /* 0x0000000007077211 */ /* 0x008fca00078e48ff */
[----:B------:R-:W-:-:S04]  /*00a0*/  IMAD.HI R0, R7, -0x779bd671, R6 ;  /* 0x8864298f07007827 */ /* 0x000fc800078e0206 */
[----:B----4-:R-:W-:Y:S01]  /*00b0*/  IMAD.WIDE R2, R7, 0x4, R2 ;  /* 0x0000000407027825 */ /* 0x010fe200078e0202 */
[----:B------:R-:W-:-:S04]  /*00c0*/  SHF.R.U32.HI R9, RZ, 0x1f, R0 ;  /* 0x0000001fff097819 */ /* 0x000fc80000011600 */
[----:B------:R-:W-:Y:S01]  /*00d0*/  LEA.HI.SX32 R9, R0, R9, 0x15 ;  /* 0x0000000900097211 */ /* 0x000fe200078faaff */
[----:B------:R-:W3:Y:S04]  /*00e0*/  LDG.E.64 R6, desc[UR4][R2.64] ;  /* 0x0000000402067981 */ /* 0x000ee8000c1e1b00 */
[----:B------:R-:W-:-:S05]  /*00f0*/  IMAD.HI R0, R9, 0x66666667, RZ ;  /* 0x6666666709007827 */ /* 0x000fca00078e02ff */
[----:B------:R-:W-:-:S04]  /*0100*/  SHF.R.U32.HI R11, RZ, 0x1f, R0 ;  /* 0x0000001fff0b7819 */ /* 0x000fc80000011600 */
[----:B------:R-:W-:-:S05]  /*0110*/  LEA.HI.SX32 R0, R0, R11, 0x16 ;  /* 0x0000000b00007211 */ /* 0x000fca00078fb2ff */
[----:B------:R-:W-:-:S04]  /*0120*/  IMAD R9, R0, -0xa00, R9 ;  /* 0xfffff60000097824 */ /* 0x000fc800078e0209 */
[----:B--2---:R-:W-:-:S06]  /*0130*/  IMAD.WIDE R4, R9, 0x4, R4 ;  /* 0x0000000409047825 */ /* 0x004fcc00078e0204 */
[----:B------:R-:W3:Y:S02]  /*0140*/  LDG.E.EL R4, desc[UR4][R4.64] ;  /* 0x0000000404047981 */ /* 0x000ee4000c2e1900 */
[--C-:B---3--:R-:W-:Y:S01]  /*0150*/  FADD R6, R6, R4.reuse ;  /* 0x0000000406067221 */ /* 0x108fe20000000000 */
[----:B------:R-:W-:-:S05]  /*0160*/  FADD R7, R7, R4 ;  /* 0x0000000407077221 */ /* 0x000fca0000000000 */
[----:B------:R-:W-:Y:S01]  /*0170*/  STG.E.64 desc[UR4][R2.64], R6 ;  /* 0x0000000602007986 */ /* 0x000fe2000c101b04 */
[----:B------:R-:W-:Y:S05]  /*0180*/  EXIT ;  /* 0x000000000000794d */ /* 0x000fea0003800000 */
.L_x_0:
[----:B------:R-:W-:-:S00]  /*0190*/  BRA `(.L_x_0) ;  /* 0xfffffffc00fc7947 */ /* 0x000fc0000383ffff */
[----:B------:R-:W-:-:S00]  /*01a0*/  NOP ;  /* 0x0000000000007918 */ /* 0x000fc00000000000 */
        /* <DEDUP_REMOVED lines=13> */
.L_x_1:


//--------------------- .nv.constant0.triton_poi_fused_convolution_view_3 --------------------------
	.section	.nv.constant0.triton_poi_fused_convolution_view_3,"a",@progbits
	.sectionflags	@""
	.align	4
.nv.constant0.triton_poi_fused_convolution_view_3:
	.zero		548
